	.headerflags	@"EF_CUDA_TEXMODE_UNIFIED EF_CUDA_64BIT_ADDRESS EF_CUDA_ACCELERATORS EF_CUDA_SM90 EF_CUDA_VIRTUAL_SM(EF_CUDA_SM90)"
	.elftype	@"ET_EXEC"


//--------------------- .nv.info                  --------------------------
	.section	.nv.info,"",@"SHT_CUDA_INFO"
	.align	4


	//----- nvinfo : EIATTR_REGCOUNT
	.align		4
        /*0000*/ 	.byte	0x04, 0x2f
        /*0002*/ 	.short	(.L_1 - .L_0)
	.align		4
.L_0:
        /*0004*/ 	.word	index@(triton_poi_fused_add_convolution_leaky_relu_relu_threshold_backward_12)
        /*0008*/ 	.word	0x00000014


	//----- nvinfo : EIATTR_MIN_STACK_SIZE
	.align		4
.L_1:
        /*000c*/ 	.byte	0x04, 0x12
        /*000e*/ 	.short	(.L_3 - .L_2)
	.align		4
.L_2:
        /*0010*/ 	.word	index@(triton_poi_fused_add_convolution_leaky_relu_relu_threshold_backward_12)
        /*0014*/ 	.word	0x00000000


	//----- nvinfo : EIATTR_FRAME_SIZE
	.align		4
.L_3:
        /*0018*/ 	.byte	0x04, 0x11
        /*001a*/ 	.short	(.L_5 - .L_4)
	.align		4
.L_4:
        /*001c*/ 	.word	index@(triton_poi_fused_add_convolution_leaky_relu_relu_threshold_backward_12)
        /*0020*/ 	.word	0x00000000


	//----- nvinfo : EIATTR_MIN_STACK_SIZE
	.align		4
.L_5:
        /*0024*/ 	.byte	0x04, 0x12
        /*0026*/ 	.short	(.L_7 - .L_6)
	.align		4
.L_6:
        /*0028*/ 	.word	index@(triton_poi_fused_add_convolution_leaky_relu_relu_threshold_backward_12)
        /*002c*/ 	.word	0x00000000
.L_7:


//--------------------- .nv.info.triton_poi_fused_add_convolution_leaky_relu_relu_threshold_backward_12 --------------------------
	.section	.nv.info.triton_poi_fused_add_convolution_leaky_relu_relu_threshold_backward_12,"",@"SHT_CUDA_INFO"
	.sectionflags	@""
	.align	4


	//----- nvinfo : EIATTR_CUDA_API_VERSION
	.align		4
        /*0000*/ 	.byte	0x04, 0x37
        /*0002*/ 	.short	(.L_9 - .L_8)
.L_8:
        /*0004*/ 	.word	0x0000007c


	//----- nvinfo : EIATTR_KPARAM_INFO
	.align		4
.L_9:
        /*0008*/ 	.byte	0x04, 0x17
        /*000a*/ 	.short	(.L_11 - .L_10)
.L_10:
        /*000c*/ 	.word	0x00000000
        /*0010*/ 	.short	0x0006
        /*0012*/ 	.short	0x0030
        /*0014*/ 	.byte	0x00, 0xf0, 0x11, 0x00


	//----- nvinfo : EIATTR_KPARAM_INFO
	.align		4
.L_11:
        /*0018*/ 	.byte	0x04, 0x17
        /*001a*/ 	.short	(.L_13 - .L_12)
.L_12:
        /*001c*/ 	.word	0x00000000
        /*0020*/ 	.short	0x0005
        /*0022*/ 	.short	0x0028
        /*0024*/ 	.byte	0x00, 0xf4, 0x21, 0x00


	//----- nvinfo : EIATTR_KPARAM_INFO
	.align		4
.L_13:
        /*0028*/ 	.byte	0x04, 0x17
        /*002a*/ 	.short	(.L_15 - .L_14)
.L_14:
        /*002c*/ 	.word	0x00000000
        /*0030*/ 	.short	0x0004
        /*0032*/ 	.short	0x0020
        /*0034*/ 	.byte	0x00, 0xf4, 0x21, 0x00


	//----- nvinfo : EIATTR_KPARAM_INFO
	.align		4
.L_15:
        /*0038*/ 	.byte	0x04, 0x17
        /*003a*/ 	.short	(.L_17 - .L_16)
.L_16:
        /*003c*/ 	.word	0x00000000
        /*0040*/ 	.short	0x0003
        /*0042*/ 	.short	0x0018
        /*0044*/ 	.byte	0x00, 0xf4, 0x21, 0x00


	//----- nvinfo : EIATTR_KPARAM_INFO
	.align		4
.L_17:
        /*0048*/ 	.byte	0x04, 0x17
        /*004a*/ 	.short	(.L_19 - .L_18)
.L_18:
        /*004c*/ 	.word	0x00000000
        /*0050*/ 	.short	0x0002
        /*0052*/ 	.short	0x0010
        /*0054*/ 	.byte	0x00, 0xf4, 0x21, 0x00


	//----- nvinfo : EIATTR_KPARAM_INFO
	.align		4
.L_19:
        /*0058*/ 	.byte	0x04, 0x17
        /*005a*/ 	.short	(.L_21 - .L_20)
.L_20:
        /*005c*/ 	.word	0x00000000
        /*0060*/ 	.short	0x0001
        /*0062*/ 	.short	0x0008
        /*0064*/ 	.byte	0x00, 0xf4, 0x21, 0x00


	//----- nvinfo : EIATTR_KPARAM_INFO
	.align		4
.L_21:
        /*0068*/ 	.byte	0x04, 0x17
        /*006a*/ 	.short	(.L_23 - .L_22)
.L_22:
        /*006c*/ 	.word	0x00000000
        /*0070*/ 	.short	0x0000
        /*0072*/ 	.short	0x0000
        /*0074*/ 	.byte	0x00, 0xf4, 0x21, 0x00


	//----- nvinfo : EIATTR_SPARSE_MMA_MASK
	.align		4
.L_23:
        /*0078*/ 	.byte	0x03, 0x50
        /*007a*/ 	.short	0x0000


	//----- nvinfo : EIATTR_MAXREG_COUNT
	.align		4
        /*007c*/ 	.byte	0x03, 0x1b
        /*007e*/ 	.short	0x00ff


	//----- nvinfo : EIATTR_EXIT_INSTR_OFFSETS
	.align		4
        /*0080*/ 	.byte	0x04, 0x1c
        /*0082*/ 	.short	(.L_25 - .L_24)


	//   ....[0]....
.L_24:
        /*0084*/ 	.word	0x000003c0


	//   ....[1]....
        /*0088*/ 	.word	0x000003e0


	//----- nvinfo : EIATTR_REQNTID
	.align		4
.L_25:
        /*008c*/ 	.byte	0x04, 0x10
        /*008e*/ 	.short	(.L_27 - .L_26)
.L_26:
        /*0090*/ 	.word	0x00000080
        /*0094*/ 	.word	0x00000001
        /*0098*/ 	.word	0x00000001


	//----- nvinfo : EIATTR_CBANK_PARAM_SIZE
	.align		4
.L_27:
        /*009c*/ 	.byte	0x03, 0x19
        /*009e*/ 	.short	0x0034


	//----- nvinfo : EIATTR_PARAM_CBANK
	.align		4
        /*00a0*/ 	.byte	0x04, 0x0a
        /*00a2*/ 	.short	(.L_29 - .L_28)
	.align		4
.L_28:
        /*00a4*/ 	.word	index@(.nv.constant0.triton_poi_fused_add_convolution_leaky_relu_relu_threshold_backward_12)
        /*00a8*/ 	.short	0x0210
        /*00aa*/ 	.short	0x0034


	//----- nvinfo : EIATTR_SW_WAR
	.align		4
.L_29:
        /*00ac*/ 	.byte	0x04, 0x36
        /*00ae*/ 	.short	(.L_31 - .L_30)
.L_30:
        /*00b0*/ 	.word	0x00000008
.L_31:


//--------------------- .nv.callgraph             --------------------------
	.section	.nv.callgraph,"",@"SHT_CUDA_CALLGRAPH"
	.align	4
	.sectionentsize	8
	.align		4
        /*0000*/ 	.word	0x00000000
	.align		4
        /*0004*/ 	.word	0xffffffff
	.align		4
        /*0008*/ 	.word	0x00000000
	.align		4
        /*000c*/ 	.word	0xfffffffe
	.align		4
        /*0010*/ 	.word	0x00000000
	.align		4
        /*0014*/ 	.word	0xfffffffd
	.align		4
        /*0018*/ 	.word	0x00000000
	.align		4
        /*001c*/ 	.word	0xfffffffc


//--------------------- .text.triton_poi_fused_add_convolution_leaky_relu_relu_threshold_backward_12 --------------------------
	.section	.text.triton_poi_fused_add_convolution_leaky_relu_relu_threshold_backward_12,"ax",@progbits
	.align	128
        .global         triton_poi_fused_add_convolution_leaky_relu_relu_threshold_backward_12
        .type           triton_poi_fused_add_convolution_leaky_relu_relu_threshold_backward_12,@function
        .size           triton_poi_fused_add_convolution_leaky_relu_relu_threshold_backward_12,(.L_x_1 - triton_poi_fused_add_convolution_leaky_relu_relu_threshold_backward_12)
        .other          triton_poi_fused_add_convolution_leaky_relu_relu_threshold_backward_12,@"STO_CUDA_ENTRY STV_DEFAULT"
triton_poi_fused_add_convolution_leaky_relu_relu_threshold_backward_12:
.text.triton_poi_fused_add_convolution_leaky_relu_relu_threshold_backward_12:
[----:B------:R-:W0:Y:S02]  /*0000*/  LDC R1, c[0x0][0x28] ;  /* 0x00000a00ff017b82 */ /* 0x000e240000000800 */
[----:B------:R-:W1:Y:S01]  /*0010*/  S2R R0, SR_TID.X ;  /* 0x0000000000007919 */ /* 0x000e620000002100 */
[----:B------:R-:W2:Y:S01]  /*0020*/  LDC.64 R8, c[0x0][0x220] ;  /* 0x00008800ff087b82 */ /* 0x000ea20000000a00 */
[----:B------:R-:W-:Y:S01]  /*0030*/  ULDC.64 UR4, c[0x0][0x208] ;  /* 0x0000820000047ab9 */ /* 0x000fe20000000a00 */
[----:B------:R-:W3:Y:S06]  /*0040*/  S2R R3, SR_CTAID.X ;  /* 0x0000000000037919 */ /* 0x000eec0000002500 */
[----:B------:R-:W4:Y:S08]  /*0050*/  LDC.64 R10, c[0x0][0x228] ;  /* 0x00008a00ff0a7b82 */ /* 0x000f300000000a00 */
[----:B------:R-:W5:Y:S01]  /*0060*/  LDC.64 R6, c[0x0][0x218] ;  /* 0x00008600ff067b82 */ /* 0x000f620000000a00 */
[----:B------:R-:W-:-:S02]  /*0070*/  CS2R R16, SRZ ;  /* 0x0000000000107805 */ /* 0x000fc4000001ff00 */
[----:B------:R-:W-:Y:S01]  /*0080*/  CS2R R14, SRZ ;  /* 0x00000000000e7805 */ /* 0x000fe2000001ff00 */
[----:B------:R-:W-:Y:S01]  /*0090*/  ULDC.64 UR6, c[0x0][0x230] ;  /* 0x00008c0000067ab9 */ /* 0x000fe20000000a00 */
[----:B-1----:R-:W-:Y:S01]  /*00a0*/  IMAD.SHL.U32 R0, R0, 0x2, RZ ;  /* 0x0000000200007824 */ /* 0x002fe200078e00ff */
[----:B---3--:R-:W-:-:S04]  /*00b0*/  SHF.R.S32.HI R2, RZ, 0x17, R3 ;  /* 0x00000017ff027819 */ /* 0x008fc80000011403 */
[----:B------:R-:W-:-:S05]  /*00c0*/  LOP3.LUT R0, R0, 0xfe, RZ, 0xc0, !PT ;  /* 0x000000fe00007812 */ /* 0x000fca00078ec0ff */
[----:B------:R-:W-:Y:S01]  /*00d0*/  IMAD R0, R3, 0x100, R0 ;  /* 0x0000010003007824 */ /* 0x000fe200078e0200 */
[----:B------:R-:W-:-:S04]  /*00e0*/  SGXT R3, R2, 0x1 ;  /* 0x000000010203781a */ /* 0x000fc80000000200 */
[----:B------:R-:W-:Y:S02]  /*00f0*/  LEA.HI R4, R3, R0, RZ, 0x8 ;  /* 0x0000000003047211 */ /* 0x000fe400078f40ff */
[----:B------:R-:W1:Y:S01]  /*0100*/  LDC.64 R2, c[0x0][0x210] ;  /* 0x00008400ff027b82 */ /* 0x000e620000000a00 */
[----:B------:R-:W-:Y:S02]  /*0110*/  ISETP.GE.AND P0, PT, R0, 0x400, PT ;  /* 0x000004000000780c */ /* 0x000fe40003f06270 */
[----:B------:R-:W-:-:S05]  /*0120*/  LOP3.LUT R5, R4, 0xffffff00, RZ, 0xc0, !PT ;  /* 0xffffff0004057812 */ /* 0x000fca00078ec0ff */
[C---:B------:R-:W-:Y:S01]  /*0130*/  IMAD.IADD R13, R0.reuse, 0x1, -R5 ;  /* 0x00000001000d7824 */ /* 0x040fe200078e0a05 */
[----:B------:R-:W-:Y:S01]  /*0140*/  CS2R R4, SRZ ;  /* 0x0000000000047805 */ /* 0x000fe2000001ff00 */
[----:B-----5:R-:W-:-:S04]  /*0150*/  IMAD.WIDE R6, R0, 0x4, R6 ;  /* 0x0000000400067825 */ /* 0x020fc800078e0206 */
[----:B--2---:R-:W-:-:S04]  /*0160*/  IMAD.WIDE R8, R13, 0x4, R8 ;  /* 0x000000040d087825 */ /* 0x004fc800078e0208 */
[----:B----4-:R-:W-:Y:S01]  /*0170*/  IMAD.WIDE R10, R13, 0x4, R10 ;  /* 0x000000040d0a7825 */ /* 0x010fe200078e020a */
[----:B------:R-:W-:Y:S01]  /*0180*/  CS2R R12, SRZ ;  /* 0x00000000000c7805 */ /* 0x000fe2000001ff00 */
[----:B------:R-:W2:Y:S02]  /*0190*/  @!P0 LDG.E.EL.64 R4, desc[UR4][R8.64] ;  /* 0x0000000408048981 */ /* 0x000ea4000c2e1b00 */
[----:B-1----:R-:W-:-:S03]  /*01a0*/  IMAD.WIDE R2, R0, 0x4, R2 ;  /* 0x0000000400027825 */ /* 0x002fc600078e0202 */
[----:B------:R-:W2:Y:S04]  /*01b0*/  @!P0 LDG.E.64 R12, desc[UR4][R6.64] ;  /* 0x00000004060c8981 */ /* 0x000ea8000c1e1b00 */
[----:B------:R1:W3:Y:S04]  /*01c0*/  @!P0 LDG.E.EL.64 R16, desc[UR4][R10.64] ;  /* 0x000000040a108981 */ /* 0x0002e8000c2e1b00 */
[----:B------:R-:W3:Y:S01]  /*01d0*/  @!P0 LDG.E.64 R14, desc[UR4][R2.64] ;  /* 0x00000004020e8981 */ /* 0x000ee2000c1e1b00 */
[----:B-1----:R-:W-:Y:S02]  /*01e0*/  SHF.R.S32.HI R10, RZ, 0x1f, R0 ;  /* 0x0000001fff0a7819 */ /* 0x002fe40000011400 */
[----:B--2---:R-:W-:Y:S01]  /*01f0*/  FSETP.GEU.AND P1, PT, R12, -R4, PT ;  /* 0x800000040c00720b */ /* 0x004fe20003f2e000 */
[----:B------:R-:W-:Y:S01]  /*0200*/  FADD R12, R4, R12 ;  /* 0x0000000c040c7221 */ /* 0x000fe20000000000 */
[----:B------:R-:W-:Y:S01]  /*0210*/  FADD R4, R5, R13 ;  /* 0x0000000d05047221 */ /* 0x000fe20000000000 */
[----:B------:R-:W-:-:S03]  /*0220*/  FSETP.GEU.AND P2, PT, R13, -R5, PT ;  /* 0x800000050d00720b */ /* 0x000fc60003f4e000 */
[----:B------:R-:W-:Y:S01]  /*0230*/  FSEL R9, R12, RZ, P1 ;  /* 0x000000ff0c097208 */ /* 0x000fe20000800000 */
[----:B---3--:R-:W-:Y:S01]  /*0240*/  FADD R15, R17, R15 ;  /* 0x0000000f110f7221 */ /* 0x008fe20000000000 */
[----:B------:R-:W-:Y:S01]  /*0250*/  FADD R14, R16, R14 ;  /* 0x0000000e100e7221 */ /* 0x000fe20000000000 */
[----:B------:R-:W-:Y:S02]  /*0260*/  FSEL R8, R4, RZ, P2 ;  /* 0x000000ff04087208 */ /* 0x000fe40001000000 */
[----:B------:R-:W-:Y:S02]  /*0270*/  IADD3 R4, P3, R0, UR6, RZ ;  /* 0x0000000600047c10 */ /* 0x000fe4000ff7e0ff */
[C---:B------:R-:W-:Y:S01]  /*0280*/  FSETP.GT.AND P1, PT, R9.reuse, -R14, PT ;  /* 0x8000000e0900720b */ /* 0x040fe20003f24000 */
[----:B------:R-:W-:Y:S01]  /*0290*/  FADD R14, R9, R14 ;  /* 0x0000000e090e7221 */ /* 0x000fe20000000000 */
[C---:B------:R-:W-:Y:S01]  /*02a0*/  FSETP.GT.AND P2, PT, R8.reuse, -R15, PT ;  /* 0x8000000f0800720b */ /* 0x040fe20003f44000 */
[----:B------:R-:W-:Y:S01]  /*02b0*/  FADD R15, R8, R15 ;  /* 0x0000000f080f7221 */ /* 0x000fe20000000000 */
[----:B------:R-:W-:-:S02]  /*02c0*/  SEL R6, RZ, 0x1, !P1 ;  /* 0x00000001ff067807 */ /* 0x000fc40004800000 */
[----:B------:R-:W-:Y:S02]  /*02d0*/  SEL R7, RZ, 0x100, !P2 ;  /* 0x00000100ff077807 */ /* 0x000fe40005000000 */
[----:B------:R-:W-:Y:S01]  /*02e0*/  IADD3.X R5, R10, UR7, RZ, P3, !PT ;  /* 0x000000070a057c10 */ /* 0x000fe20009ffe4ff */
[----:B------:R-:W-:Y:S01]  /*02f0*/  ULDC.64 UR6, c[0x0][0x238] ;  /* 0x00008e0000067ab9 */ /* 0x000fe20000000a00 */
[----:B------:R-:W-:Y:S01]  /*0300*/  FSETP.GTU.AND P4, PT, R9, RZ, PT ;  /* 0x000000ff0900720b */ /* 0x000fe20003f8c000 */
[----:B------:R-:W-:Y:S01]  /*0310*/  IMAD.IADD R11, R6, 0x1, R7 ;  /* 0x00000001060b7824 */ /* 0x000fe200078e0207 */
[----:B------:R-:W-:Y:S01]  /*0320*/  FSETP.GTU.AND P3, PT, R8, RZ, PT ;  /* 0x000000ff0800720b */ /* 0x000fe20003f6c000 */
[----:B------:R-:W-:Y:S01]  /*0330*/  @!P1 FMUL R14, R14, 0.0099999997764825820923 ;  /* 0x3c23d70a0e0e9820 */ /* 0x000fe20000400000 */
[----:B------:R-:W-:Y:S01]  /*0340*/  SEL R7, RZ, 0x1, P4 ;  /* 0x00000001ff077807 */ /* 0x000fe20002000000 */
[----:B------:R-:W-:Y:S01]  /*0350*/  @!P2 FMUL R15, R15, 0.0099999997764825820923 ;  /* 0x3c23d70a0f0fa820 */ /* 0x000fe20000400000 */
[----:B------:R-:W-:Y:S01]  /*0360*/  SEL R8, RZ, 0x100, P3 ;  /* 0x00000100ff087807 */ /* 0x000fe20001800000 */
[----:B------:R1:W-:Y:S01]  /*0370*/  @!P0 STG.E.U16 desc[UR4][R4.64], R11 ;  /* 0x0000000b04008986 */ /* 0x0003e2000c101504 */
[----:B------:R-:W-:-:S03]  /*0380*/  IADD3 R6, P3, R0, UR6, RZ ;  /* 0x0000000600067c10 */ /* 0x000fc6000ff7e0ff */
[----:B------:R-:W-:Y:S01]  /*0390*/  IMAD.IADD R9, R7, 0x1, R8 ;  /* 0x0000000107097824 */ /* 0x000fe200078e0208 */
[----:B------:R-:W-:Y:S01]  /*03a0*/  IADD3.X R7, R10, UR7, RZ, P3, !PT ;  /* 0x000000070a077c10 */ /* 0x000fe20009ffe4ff */
[----:B------:R1:W-:Y:S01]  /*03b0*/  @!P0 STG.E.64 desc[UR4][R2.64], R14 ;  /* 0x0000000e02008986 */ /* 0x0003e2000c101b04 */
[----:B------:R-:W-:Y:S07]  /*03c0*/  @P0 EXIT ;  /* 0x000000000000094d */ /* 0x000fee0003800000 */
[----:B------:R-:W-:Y:S01]  /*03d0*/  STG.E.U16 desc[UR4][R6.64], R9 ;  /* 0x0000000906007986 */ /* 0x000fe2000c101504 */
[----:B------:R-:W-:Y:S05]  /*03e0*/  EXIT ;  /* 0x000000000000794d */ /* 0x000fea0003800000 */
.L_x_0:
[----:B------:R-:W-:-:S00]  /*03f0*/  BRA `(.L_x_0) ;  /* 0xfffffffc00fc7947 */ /* 0x000fc0000383ffff */
[----:B------:R-:W-:-:S00]  /*0400*/  NOP ;  /* 0x0000000000007918 */ /* 0x000fc00000000000 */
[----:B------:R-:W-:-:S00]  /*0410*/  NOP ;  /* 0x0000000000007918 */ /* 0x000fc00000000000 */
[----:B------:R-:W-:-:S00]  /*0420*/  NOP ;  /* 0x0000000000007918 */ /* 0x000fc00000000000 */
[----:B------:R-:W-:-:S00]  /*0430*/  NOP ;  /* 0x0000000000007918 */ /* 0x000fc00000000000 */
[----:B------:R-:W-:-:S00]  /*0440*/  NOP ;  /* 0x0000000000007918 */ /* 0x000fc00000000000 */
[----:B------:R-:W-:-:S00]  /*0450*/  NOP ;  /* 0x0000000000007918 */ /* 0x000fc00000000000 */
[----:B------:R-:W-:-:S00]  /*0460*/  NOP ;  /* 0x0000000000007918 */ /* 0x000fc00000000000 */
[----:B------:R-:W-:-:S00]  /*0470*/  NOP ;  /* 0x0000000000007918 */ /* 0x000fc00000000000 */
.L_x_1:


//--------------------- .nv.constant0.triton_poi_fused_add_convolution_leaky_relu_relu_threshold_backward_12 --------------------------
	.section	.nv.constant0.triton_poi_fused_add_convolution_leaky_relu_relu_threshold_backward_12,"a",@progbits
	.sectionflags	@""
	.align	4
.nv.constant0.triton_poi_fused_add_convolution_leaky_relu_relu_threshold_backward_12:
	.zero		580
